	.headerflags	@"EF_CUDA_TEXMODE_UNIFIED EF_CUDA_64BIT_ADDRESS EF_CUDA_ACCELERATORS EF_CUDA_SM90 EF_CUDA_VIRTUAL_SM(EF_CUDA_SM90)"
	.elftype	@"ET_EXEC"


//--------------------- .nv.info                  --------------------------
	.section	.nv.info,"",@"SHT_CUDA_INFO"
	.align	4


	//----- nvinfo : EIATTR_REGCOUNT
	.align		4
        /*0000*/ 	.byte	0x04, 0x2f
        /*0002*/ 	.short	(.L_1 - .L_0)
	.align		4
.L_0:
        /*0004*/ 	.word	index@(triton_poi_fused__to_copy__unsafe_index_add_arange_clamp_mul_sub_0)
        /*0008*/ 	.word	0x00000020


	//----- nvinfo : EIATTR_MIN_STACK_SIZE
	.align		4
.L_1:
        /*000c*/ 	.byte	0x04, 0x12
        /*000e*/ 	.short	(.L_3 - .L_2)
	.align		4
.L_2:
        /*0010*/ 	.word	index@(triton_poi_fused__to_copy__unsafe_index_add_arange_clamp_mul_sub_0)
        /*0014*/ 	.word	0x00000000


	//----- nvinfo : EIATTR_FRAME_SIZE
	.align		4
.L_3:
        /*0018*/ 	.byte	0x04, 0x11
        /*001a*/ 	.short	(.L_5 - .L_4)
	.align		4
.L_4:
        /*001c*/ 	.word	index@(triton_poi_fused__to_copy__unsafe_index_add_arange_clamp_mul_sub_0)
        /*0020*/ 	.word	0x00000000


	//----- nvinfo : EIATTR_MIN_STACK_SIZE
	.align		4
.L_5:
        /*0024*/ 	.byte	0x04, 0x12
        /*0026*/ 	.short	(.L_7 - .L_6)
	.align		4
.L_6:
        /*0028*/ 	.word	index@(triton_poi_fused__to_copy__unsafe_index_add_arange_clamp_mul_sub_0)
        /*002c*/ 	.word	0x00000000
.L_7:


//--------------------- .nv.info.triton_poi_fused__to_copy__unsafe_index_add_arange_clamp_mul_sub_0 --------------------------
	.section	.nv.info.triton_poi_fused__to_copy__unsafe_index_add_arange_clamp_mul_sub_0,"",@"SHT_CUDA_INFO"
	.sectionflags	@""
	.align	4


	//----- nvinfo : EIATTR_CUDA_API_VERSION
	.align		4
        /*0000*/ 	.byte	0x04, 0x37
        /*0002*/ 	.short	(.L_9 - .L_8)
.L_8:
        /*0004*/ 	.word	0x0000007c


	//----- nvinfo : EIATTR_KPARAM_INFO
	.align		4
.L_9:
        /*0008*/ 	.byte	0x04, 0x17
        /*000a*/ 	.short	(.L_11 - .L_10)
.L_10:
        /*000c*/ 	.word	0x00000000
        /*0010*/ 	.short	0x0005
        /*0012*/ 	.short	0x0028
        /*0014*/ 	.byte	0x00, 0xf0, 0x11, 0x00


	//----- nvinfo : EIATTR_KPARAM_INFO
	.align		4
.L_11:
        /*0018*/ 	.byte	0x04, 0x17
        /*001a*/ 	.short	(.L_13 - .L_12)
.L_12:
        /*001c*/ 	.word	0x00000000
        /*0020*/ 	.short	0x0004
        /*0022*/ 	.short	0x0020
        /*0024*/ 	.byte	0x00, 0xf4, 0x21, 0x00


	//----- nvinfo : EIATTR_KPARAM_INFO
	.align		4
.L_13:
        /*0028*/ 	.byte	0x04, 0x17
        /*002a*/ 	.short	(.L_15 - .L_14)
.L_14:
        /*002c*/ 	.word	0x00000000
        /*0030*/ 	.short	0x0003
        /*0032*/ 	.short	0x0018
        /*0034*/ 	.byte	0x00, 0xf4, 0x21, 0x00


	//----- nvinfo : EIATTR_KPARAM_INFO
	.align		4
.L_15:
        /*0038*/ 	.byte	0x04, 0x17
        /*003a*/ 	.short	(.L_17 - .L_16)
.L_16:
        /*003c*/ 	.word	0x00000000
        /*0040*/ 	.short	0x0002
        /*0042*/ 	.short	0x0010
        /*0044*/ 	.byte	0x00, 0xf4, 0x21, 0x00


	//----- nvinfo : EIATTR_KPARAM_INFO
	.align		4
.L_17:
        /*0048*/ 	.byte	0x04, 0x17
        /*004a*/ 	.short	(.L_19 - .L_18)
.L_18:
        /*004c*/ 	.word	0x00000000
        /*0050*/ 	.short	0x0001
        /*0052*/ 	.short	0x0008
        /*0054*/ 	.byte	0x00, 0xf4, 0x21, 0x00


	//----- nvinfo : EIATTR_KPARAM_INFO
	.align		4
.L_19:
        /*0058*/ 	.byte	0x04, 0x17
        /*005a*/ 	.short	(.L_21 - .L_20)
.L_20:
        /*005c*/ 	.word	0x00000000
        /*0060*/ 	.short	0x0000
        /*0062*/ 	.short	0x0000
        /*0064*/ 	.byte	0x00, 0xf4, 0x21, 0x00


	//----- nvinfo : EIATTR_SPARSE_MMA_MASK
	.align		4
.L_21:
        /*0068*/ 	.byte	0x03, 0x50
        /*006a*/ 	.short	0x0000


	//----- nvinfo : EIATTR_MAXREG_COUNT
	.align		4
        /*006c*/ 	.byte	0x03, 0x1b
        /*006e*/ 	.short	0x00ff


	//----- nvinfo : EIATTR_EXIT_INSTR_OFFSETS
	.align		4
        /*0070*/ 	.byte	0x04, 0x1c
        /*0072*/ 	.short	(.L_23 - .L_22)


	//   ....[0]....
.L_22:
        /*0074*/ 	.word	0x000007d0


	//   ....[1]....
        /*0078*/ 	.word	0x000007f0


	//----- nvinfo : EIATTR_REQNTID
	.align		4
.L_23:
        /*007c*/ 	.byte	0x04, 0x10
        /*007e*/ 	.short	(.L_25 - .L_24)
.L_24:
        /*0080*/ 	.word	0x00000080
        /*0084*/ 	.word	0x00000001
        /*0088*/ 	.word	0x00000001


	//----- nvinfo : EIATTR_CBANK_PARAM_SIZE
	.align		4
.L_25:
        /*008c*/ 	.byte	0x03, 0x19
        /*008e*/ 	.short	0x002c


	//----- nvinfo : EIATTR_PARAM_CBANK
	.align		4
        /*0090*/ 	.byte	0x04, 0x0a
        /*0092*/ 	.short	(.L_27 - .L_26)
	.align		4
.L_26:
        /*0094*/ 	.word	index@(.nv.constant0.triton_poi_fused__to_copy__unsafe_index_add_arange_clamp_mul_sub_0)
        /*0098*/ 	.short	0x0210
        /*009a*/ 	.short	0x002c


	//----- nvinfo : EIATTR_SW_WAR
	.align		4
.L_27:
        /*009c*/ 	.byte	0x04, 0x36
        /*009e*/ 	.short	(.L_29 - .L_28)
.L_28:
        /*00a0*/ 	.word	0x00000008
.L_29:


//--------------------- .nv.callgraph             --------------------------
	.section	.nv.callgraph,"",@"SHT_CUDA_CALLGRAPH"
	.align	4
	.sectionentsize	8
	.align		4
        /*0000*/ 	.word	0x00000000
	.align		4
        /*0004*/ 	.word	0xffffffff
	.align		4
        /*0008*/ 	.word	0x00000000
	.align		4
        /*000c*/ 	.word	0xfffffffe
	.align		4
        /*0010*/ 	.word	0x00000000
	.align		4
        /*0014*/ 	.word	0xfffffffd
	.align		4
        /*0018*/ 	.word	0x00000000
	.align		4
        /*001c*/ 	.word	0xfffffffc


//--------------------- .text.triton_poi_fused__to_copy__unsafe_index_add_arange_clamp_mul_sub_0 --------------------------
	.section	.text.triton_poi_fused__to_copy__unsafe_index_add_arange_clamp_mul_sub_0,"ax",@progbits
	.align	128
        .global         triton_poi_fused__to_copy__unsafe_index_add_arange_clamp_mul_sub_0
        .type           triton_poi_fused__to_copy__unsafe_index_add_arange_clamp_mul_sub_0,@function
        .size           triton_poi_fused__to_copy__unsafe_index_add_arange_clamp_mul_sub_0,(.L_x_1 - triton_poi_fused__to_copy__unsafe_index_add_arange_clamp_mul_sub_0)
        .other          triton_poi_fused__to_copy__unsafe_index_add_arange_clamp_mul_sub_0,@"STO_CUDA_ENTRY STV_DEFAULT"
triton_poi_fused__to_copy__unsafe_index_add_arange_clamp_mul_sub_0:
.text.triton_poi_fused__to_copy__unsafe_index_add_arange_clamp_mul_sub_0:
[----:B------:R-:W0:Y:S01]  /*0000*/  LDC R1, c[0x0][0x28] ;  /* 0x00000a00ff017b82 */ /* 0x000e220000000800 */
[----:B------:R-:W1:Y:S01]  /*0010*/  S2R R0, SR_TID.X ;  /* 0x0000000000007919 */ /* 0x000e620000002100 */
[----:B------:R-:W-:Y:S01]  /*0020*/  HFMA2.MMA R15, -RZ, RZ, 0, 0 ;  /* 0x00000000ff0f7435 */ /* 0x000fe200000001ff */
[----:B------:R-:W-:Y:S01]  /*0030*/  IMAD.MOV.U32 R14, RZ, RZ, 0x10 ;  /* 0x00000010ff0e7424 */ /* 0x000fe200078e00ff */
[----:B------:R-:W-:Y:S01]  /*0040*/  ULDC.64 UR4, c[0x0][0x230] ;  /* 0x00008c0000047ab9 */ /* 0x000fe20000000a00 */
[----:B------:R-:W2:Y:S03]  /*0050*/  S2R R3, SR_CTAID.X ;  /* 0x0000000000037919 */ /* 0x000ea60000002500 */
[----:B------:R-:W3:Y:S01]  /*0060*/  LDC.64 R18, c[0x0][0x230] ;  /* 0x00008c00ff127b82 */ /* 0x000ee20000000a00 */
[----:B-1----:R-:W-:Y:S01]  /*0070*/  IMAD.SHL.U32 R0, R0, 0x2, RZ ;  /* 0x0000000200007824 */ /* 0x002fe200078e00ff */
[----:B--2---:R-:W-:-:S04]  /*0080*/  SHF.R.S32.HI R7, RZ, 0x17, R3 ;  /* 0x00000017ff077819 */ /* 0x004fc80000011403 */
[----:B------:R-:W-:Y:S02]  /*0090*/  LOP3.LUT R0, R0, 0xfe, RZ, 0xc0, !PT ;  /* 0x000000fe00007812 */ /* 0x000fe400078ec0ff */
[----:B------:R-:W-:-:S03]  /*00a0*/  SGXT R7, R7, 0x1 ;  /* 0x000000010707781a */ /* 0x000fc60000000200 */
[----:B------:R-:W-:-:S05]  /*00b0*/  IMAD R4, R3, 0x100, R0 ;  /* 0x0000010003047824 */ /* 0x000fca00078e0200 */
[----:B------:R-:W-:Y:S02]  /*00c0*/  SHF.R.S32.HI R3, RZ, 0x1f, R4 ;  /* 0x0000001fff037819 */ /* 0x000fe40000011404 */
[----:B------:R-:W-:Y:S02]  /*00d0*/  IADD3 R0, R4, 0x1, RZ ;  /* 0x0000000104007810 */ /* 0x000fe40007ffe0ff */
[----:B------:R-:W-:Y:S02]  /*00e0*/  LEA.HI R3, R3, R4, RZ, 0x2 ;  /* 0x0000000403037211 */ /* 0x000fe400078f10ff */
[----:B------:R-:W-:Y:S02]  /*00f0*/  LEA.HI R2, R7, R0, RZ, 0x2 ;  /* 0x0000000007027211 */ /* 0x000fe400078f10ff */
[----:B------:R-:W-:Y:S02]  /*0100*/  LOP3.LUT R5, R3, 0xfffffffc, RZ, 0xc0, !PT ;  /* 0xfffffffc03057812 */ /* 0x000fe400078ec0ff */
[----:B------:R-:W-:-:S02]  /*0110*/  SHF.R.S32.HI R3, RZ, 0x2, R3 ;  /* 0x00000002ff037819 */ /* 0x000fc40000011403 */
[----:B------:R-:W-:Y:S01]  /*0120*/  LOP3.LUT R9, R2, 0xfffffffc, RZ, 0xc0, !PT ;  /* 0xfffffffc02097812 */ /* 0x000fe200078ec0ff */
[----:B------:R-:W-:Y:S01]  /*0130*/  IMAD.IADD R5, R4, 0x1, -R5 ;  /* 0x0000000104057824 */ /* 0x000fe200078e0a05 */
[----:B------:R-:W-:Y:S02]  /*0140*/  LEA.HI R2, R3, R3, RZ, 0x2 ;  /* 0x0000000303027211 */ /* 0x000fe400078f10ff */
[----:B------:R-:W-:Y:S01]  /*0150*/  LEA.HI R7, R7, R4, RZ, 0x4 ;  /* 0x0000000407077211 */ /* 0x000fe200078f20ff */
[----:B------:R-:W-:Y:S01]  /*0160*/  IMAD.IADD R9, R0, 0x1, -R9 ;  /* 0x0000000100097824 */ /* 0x000fe200078e0a09 */
[----:B------:R-:W-:Y:S02]  /*0170*/  LOP3.LUT R2, R2, 0xfffffffc, RZ, 0xc0, !PT ;  /* 0xfffffffc02027812 */ /* 0x000fe400078ec0ff */
[----:B------:R-:W-:Y:S02]  /*0180*/  I2FP.F32.S32 R5, R5 ;  /* 0x0000000500057245 */ /* 0x000fe40000201400 */
[----:B------:R-:W-:-:S02]  /*0190*/  I2FP.F32.S32 R9, R9 ;  /* 0x0000000900097245 */ /* 0x000fc40000201400 */
[----:B------:R-:W-:Y:S01]  /*01a0*/  IADD3 R2, R3, -R2, RZ ;  /* 0x8000000203027210 */ /* 0x000fe20007ffe0ff */
[----:B------:R-:W-:Y:S01]  /*01b0*/  FADD R5, R5, 0.5 ;  /* 0x3f00000005057421 */ /* 0x000fe20000000000 */
[----:B------:R-:W-:Y:S01]  /*01c0*/  LOP3.LUT R7, R7, 0xfffffff0, RZ, 0xc0, !PT ;  /* 0xfffffff007077812 */ /* 0x000fe200078ec0ff */
[----:B------:R-:W-:Y:S01]  /*01d0*/  FADD R9, R9, 0.5 ;  /* 0x3f00000009097421 */ /* 0x000fe20000000000 */
[----:B------:R-:W-:Y:S01]  /*01e0*/  I2FP.F32.S32 R2, R2 ;  /* 0x0000000200027245 */ /* 0x000fe20000201400 */
[----:B------:R-:W-:Y:S02]  /*01f0*/  FADD R5, R5, -0.5 ;  /* 0xbf00000005057421 */ /* 0x000fe40000000000 */
[----:B------:R-:W-:Y:S02]  /*0200*/  FADD R9, R9, -0.5 ;  /* 0xbf00000009097421 */ /* 0x000fe40000000000 */
[----:B------:R-:W-:Y:S01]  /*0210*/  FADD R2, R2, 0.5 ;  /* 0x3f00000002027421 */ /* 0x000fe20000000000 */
[----:B------:R-:W-:-:S02]  /*0220*/  FMNMX R22, RZ, R5, !PT ;  /* 0x00000005ff167209 */ /* 0x000fc40007800000 */
[----:B------:R-:W-:Y:S01]  /*0230*/  FMNMX R5, RZ, R9, !PT ;  /* 0x00000009ff057209 */ /* 0x000fe20007800000 */
[----:B------:R-:W-:Y:S01]  /*0240*/  FADD R2, R2, -0.5 ;  /* 0xbf00000002027421 */ /* 0x000fe20000000000 */
[----:B------:R-:W1:Y:S04]  /*0250*/  F2I.TRUNC.NTZ R23, R22 ;  /* 0x0000001600177305 */ /* 0x000e68000020f100 */
[----:B------:R-:W-:-:S04]  /*0260*/  FMNMX R8, RZ, R2, !PT ;  /* 0x00000002ff087209 */ /* 0x000fc80007800000 */
[----:B------:R-:W2:Y:S01]  /*0270*/  F2I.TRUNC.NTZ R3, R5 ;  /* 0x0000000500037305 */ /* 0x000ea2000020f100 */
[----:B-1----:R-:W-:-:S07]  /*0280*/  ISETP.LT.U32.AND P0, PT, R23, 0x2, PT ;  /* 0x000000021700780c */ /* 0x002fce0003f01070 */
[----:B------:R-:W1:Y:S01]  /*0290*/  F2I.TRUNC.NTZ R9, R8 ;  /* 0x0000000800097305 */ /* 0x000e62000020f100 */
[----:B------:R-:W-:-:S04]  /*02a0*/  SHF.R.S32.HI R0, RZ, 0x1f, R23 ;  /* 0x0000001fff007819 */ /* 0x000fc80000011417 */
[----:B------:R-:W-:Y:S02]  /*02b0*/  ISETP.LT.AND.EX P0, PT, R0, RZ, PT, P0 ;  /* 0x000000ff0000720c */ /* 0x000fe40003f01300 */
[----:B--2---:R-:W-:Y:S02]  /*02c0*/  ISETP.LT.U32.AND P1, PT, R3, 0x2, PT ;  /* 0x000000020300780c */ /* 0x004fe40003f21070 */
[----:B------:R-:W-:Y:S02]  /*02d0*/  SHF.R.S32.HI R2, RZ, 0x1f, R3 ;  /* 0x0000001fff027819 */ /* 0x000fe40000011403 */
[----:B------:R-:W-:Y:S02]  /*02e0*/  SEL R12, R23, 0x2, P0 ;  /* 0x00000002170c7807 */ /* 0x000fe40000000000 */
[----:B------:R-:W-:Y:S02]  /*02f0*/  ISETP.LT.AND.EX P1, PT, R2, RZ, PT, P1 ;  /* 0x000000ff0200720c */ /* 0x000fe40003f21310 */
[----:B-1----:R-:W-:-:S02]  /*0300*/  VIMNMX R11, R9, 0x2, PT ;  /* 0x00000002090b7848 */ /* 0x002fc40003fe0100 */
[----:B------:R-:W-:Y:S02]  /*0310*/  SEL R6, R3, 0x2, P1 ;  /* 0x0000000203067807 */ /* 0x000fe40000800000 */
[----:B------:R-:W-:Y:S01]  /*0320*/  SEL R13, R0, RZ, P0 ;  /* 0x000000ff000d7207 */ /* 0x000fe20000000000 */
[----:B------:R-:W-:Y:S01]  /*0330*/  IMAD.WIDE R14, R11, 0x10, R14 ;  /* 0x000000100b0e7825 */ /* 0x000fe200078e020e */
[----:B------:R-:W-:Y:S02]  /*0340*/  LEA R16, P0, R12, UR4, 0x2 ;  /* 0x000000040c107c11 */ /* 0x000fe4000f8010ff */
[----:B------:R-:W-:Y:S01]  /*0350*/  SEL R11, R2, RZ, P1 ;  /* 0x000000ff020b7207 */ /* 0x000fe20000800000 */
[----:B------:R-:W-:Y:S01]  /*0360*/  IMAD.MOV.U32 R0, RZ, RZ, RZ ;  /* 0x000000ffff007224 */ /* 0x000fe200078e00ff */
[----:B------:R-:W-:Y:S01]  /*0370*/  LEA R10, P1, R6, UR4, 0x2 ;  /* 0x00000004060a7c11 */ /* 0x000fe2000f8210ff */
[----:B------:R-:W-:Y:S01]  /*0380*/  HFMA2.MMA R25, -RZ, RZ, 0, 0 ;  /* 0x00000000ff197435 */ /* 0x000fe200000001ff */
[----:B------:R-:W-:Y:S01]  /*0390*/  LEA.HI.X R17, R12, UR5, R13, 0x2, P0 ;  /* 0x000000050c117c11 */ /* 0x000fe200080f140d */
[----:B------:R-:W-:Y:S01]  /*03a0*/  IMAD.MOV.U32 R2, RZ, RZ, RZ ;  /* 0x000000ffff027224 */ /* 0x000fe200078e00ff */
[----:B------:R-:W-:-:S02]  /*03b0*/  IADD3 R20, P0, R14, R16, RZ ;  /* 0x000000100e147210 */ /* 0x000fc40007f1e0ff */
[----:B------:R-:W-:Y:S02]  /*03c0*/  LEA.HI.X R11, R6, UR5, R11, 0x2, P1 ;  /* 0x00000005060b7c11 */ /* 0x000fe400088f140b */
[----:B------:R-:W-:Y:S01]  /*03d0*/  IADD3 R12, P1, R14, R10, RZ ;  /* 0x0000000a0e0c7210 */ /* 0x000fe20007f3e0ff */
[----:B------:R-:W-:Y:S01]  /*03e0*/  IMAD.X R21, R15, 0x1, R17, P0 ;  /* 0x000000010f157824 */ /* 0x000fe200000e0611 */
[----:B------:R-:W-:Y:S02]  /*03f0*/  IADD3 R14, P2, R14, UR4, RZ ;  /* 0x000000040e0e7c10 */ /* 0x000fe4000ff5e0ff */
[----:B------:R-:W-:Y:S01]  /*0400*/  SHF.L.U32 R24, R9, 0x2, RZ ;  /* 0x0000000209187819 */ /* 0x000fe200000006ff */
[----:B------:R-:W-:Y:S01]  /*0410*/  IMAD.WIDE R20, R7, 0x4, R20 ;  /* 0x0000000407147825 */ /* 0x000fe200078e0214 */
[----:B------:R-:W-:Y:S02]  /*0420*/  ISETP.GE.AND P0, PT, R4, 0x100, PT ;  /* 0x000001000400780c */ /* 0x000fe40003f06270 */
[----:B------:R-:W-:Y:S01]  /*0430*/  IADD3.X R13, R15, R11, RZ, P1, !PT ;  /* 0x0000000b0f0d7210 */ /* 0x000fe20000ffe4ff */
[C---:B------:R-:W-:Y:S01]  /*0440*/  IMAD.WIDE R16, R24.reuse, 0x4, R16 ;  /* 0x0000000418107825 */ /* 0x040fe200078e0210 */
[----:B------:R-:W-:Y:S01]  /*0450*/  IADD3.X R15, R15, UR5, RZ, P2, !PT ;  /* 0x000000050f0f7c10 */ /* 0x000fe200097fe4ff */
[----:B------:R-:W-:Y:S01]  /*0460*/  ULDC.64 UR4, c[0x0][0x208] ;  /* 0x0000820000047ab9 */ /* 0x000fe20000000a00 */
[----:B------:R-:W-:Y:S01]  /*0470*/  MOV R6, RZ ;  /* 0x000000ff00067202 */ /* 0x000fe20000000f00 */
[----:B------:R-:W-:-:S04]  /*0480*/  IMAD.WIDE R10, R24, 0x4, R10 ;  /* 0x00000004180a7825 */ /* 0x000fc800078e020a */
[----:B------:R-:W-:Y:S02]  /*0490*/  IMAD.IADD R24, R7, 0x1, R24 ;  /* 0x0000000107187824 */ /* 0x000fe400078e0218 */
[----:B------:R-:W-:Y:S01]  /*04a0*/  IMAD.WIDE R26, R23, 0x4, R14 ;  /* 0x00000004171a7825 */ /* 0x000fe200078e020e */
[----:B------:R1:W2:Y:S03]  /*04b0*/  @!P0 LDG.E.EL R2, desc[UR4][R20.64+0x4] ;  /* 0x0000040414028981 */ /* 0x0002a6000c2e1900 */
[----:B------:R-:W-:-:S04]  /*04c0*/  IMAD.WIDE R12, R7, 0x4, R12 ;  /* 0x00000004070c7825 */ /* 0x000fc800078e020c */
[----:B------:R-:W-:Y:S01]  /*04d0*/  IMAD.WIDE R14, R3, 0x4, R14 ;  /* 0x00000004030e7825 */ /* 0x000fe200078e020e */
[----:B------:R-:W4:Y:S01]  /*04e0*/  @!P0 LDG.E.EL R6, desc[UR4][R12.64+0x4] ;  /* 0x000004040c068981 */ /* 0x000f22000c2e1900 */
[----:B-1----:R-:W1:Y:S02]  /*04f0*/  LDC.64 R20, c[0x0][0x210] ;  /* 0x00008400ff147b82 */ /* 0x002e640000000a00 */
[----:B------:R-:W-:-:S04]  /*0500*/  IMAD.WIDE R16, R7, 0x4, R16 ;  /* 0x0000000407107825 */ /* 0x000fc800078e0210 */
[----:B------:R-:W-:Y:S01]  /*0510*/  IMAD.IADD R29, R23, 0x1, R24 ;  /* 0x00000001171d7824 */ /* 0x000fe200078e0218 */
[----:B------:R-:W-:Y:S01]  /*0520*/  IADD3 R24, R3, R24, RZ ;  /* 0x0000001803187210 */ /* 0x000fe20007ffe0ff */
[C---:B------:R-:W-:Y:S01]  /*0530*/  IMAD.WIDE R26, R7.reuse, 0x4, R26 ;  /* 0x00000004071a7825 */ /* 0x040fe200078e021a */
[----:B------:R5:W2:Y:S03]  /*0540*/  @!P0 LDG.E.EL R0, desc[UR4][R16.64+0x4] ;  /* 0x0000040410008981 */ /* 0x000aa6000c2e1900 */
[C---:B------:R-:W-:Y:S01]  /*0550*/  IMAD.WIDE R10, R7.reuse, 0x4, R10 ;  /* 0x00000004070a7825 */ /* 0x040fe200078e020a */
[----:B------:R3:W2:Y:S03]  /*0560*/  @!P0 LDG.E.EL R25, desc[UR4][R26.64] ;  /* 0x000000041a198981 */ /* 0x0006a6000c2e1900 */
[----:B------:R-:W-:Y:S01]  /*0570*/  IMAD.WIDE R14, R7, 0x4, R14 ;  /* 0x00000004070e7825 */ /* 0x000fe200078e020e */
[----:B------:R-:W-:-:S02]  /*0580*/  MOV R7, RZ ;  /* 0x000000ff00077202 */ /* 0x000fc40000000f00 */
[----:B-----5:R-:W-:Y:S01]  /*0590*/  CS2R R16, SRZ ;  /* 0x0000000000107805 */ /* 0x020fe2000001ff00 */
[----:B---3--:R-:W-:-:S03]  /*05a0*/  IMAD.WIDE R12, R29, 0x4, R18 ;  /* 0x000000041d0c7825 */ /* 0x008fc600078e0212 */
[----:B------:R-:W4:Y:S01]  /*05b0*/  @!P0 LDG.E.EL R7, desc[UR4][R14.64] ;  /* 0x000000040e078981 */ /* 0x000f22000c2e1900 */
[----:B------:R-:W-:Y:S01]  /*05c0*/  IMAD.MOV.U32 R29, RZ, RZ, RZ ;  /* 0x000000ffff1d7224 */ /* 0x000fe200078e00ff */
[----:B------:R-:W-:Y:S01]  /*05d0*/  I2FP.F32.S32 R23, R23 ;  /* 0x0000001700177245 */ /* 0x000fe20000201400 */
[----:B------:R-:W-:Y:S01]  /*05e0*/  IMAD.WIDE R18, R24, 0x4, R18 ;  /* 0x0000000418127825 */ /* 0x000fe200078e0212 */
[----:B------:R-:W3:Y:S01]  /*05f0*/  @!P0 LDG.E.EL R17, desc[UR4][R12.64] ;  /* 0x000000040c118981 */ /* 0x000ee2000c2e1900 */
[----:B0-----:R-:W0:Y:S03]  /*0600*/  LDC.64 R26, c[0x0][0x220] ;  /* 0x00008800ff1a7b82 */ /* 0x001e260000000a00 */
[----:B------:R2:W5:Y:S04]  /*0610*/  @!P0 LDG.E.EL R29, desc[UR4][R10.64+0x4] ;  /* 0x000004040a1d8981 */ /* 0x000568000c2e1900 */
[----:B------:R-:W5:Y:S01]  /*0620*/  @!P0 LDG.E.EL R16, desc[UR4][R18.64] ;  /* 0x0000000412108981 */ /* 0x000f62000c2e1900 */
[----:B------:R-:W-:-:S02]  /*0630*/  FADD.SAT R24, R22, -R23 ;  /* 0x8000001716187221 */ /* 0x000fc40000002000 */
[----:B------:R-:W0:Y:S01]  /*0640*/  LDC.64 R22, c[0x0][0x218] ;  /* 0x00008600ff167b82 */ /* 0x000e220000000a00 */
[----:B------:R-:W-:Y:S02]  /*0650*/  I2FP.F32.S32 R28, R3 ;  /* 0x00000003001c7245 */ /* 0x000fe40000201400 */
[----:B------:R-:W-:-:S03]  /*0660*/  I2FP.F32.S32 R9, R9 ;  /* 0x0000000900097245 */ /* 0x000fc60000201400 */
[----:B------:R-:W-:Y:S02]  /*0670*/  FADD.SAT R28, R5, -R28 ;  /* 0x8000001c051c7221 */ /* 0x000fe40000002000 */
[----:B------:R-:W-:Y:S01]  /*0680*/  FADD.SAT R9, R8, -R9 ;  /* 0x8000000908097221 */ /* 0x000fe20000002000 */
[----:B-1----:R-:W-:-:S04]  /*0690*/  IMAD.WIDE R20, R4, 0x4, R20 ;  /* 0x0000000404147825 */ /* 0x002fc800078e0214 */
[----:B0-----:R-:W-:-:S04]  /*06a0*/  IMAD.WIDE R26, R4, 0x4, R26 ;  /* 0x00000004041a7825 */ /* 0x001fc800078e021a */
[----:B------:R-:W-:-:S04]  /*06b0*/  IMAD.WIDE R22, R4, 0x4, R22 ;  /* 0x0000000404167825 */ /* 0x000fc800078e0216 */
[----:B--2---:R-:W-:Y:S02]  /*06c0*/  FADD R10, -R25, R2 ;  /* 0x00000002190a7221 */ /* 0x004fe40000000100 */
[----:B------:R-:W0:Y:S02]  /*06d0*/  LDC.64 R2, c[0x0][0x228] ;  /* 0x00008a00ff027b82 */ /* 0x000e240000000a00 */
[----:B------:R-:W-:Y:S01]  /*06e0*/  FFMA R10, R24, R10, R25 ;  /* 0x0000000a180a7223 */ /* 0x000fe20000000019 */
[----:B----4-:R-:W-:Y:S01]  /*06f0*/  FADD R6, -R7, R6 ;  /* 0x0000000607067221 */ /* 0x010fe20000000100 */
[----:B---3--:R-:W-:-:S03]  /*0700*/  FADD R0, R0, -R17 ;  /* 0x8000001100007221 */ /* 0x008fc60000000000 */
[----:B------:R-:W-:Y:S01]  /*0710*/  FFMA R6, R28, R6, R7 ;  /* 0x000000061c067223 */ /* 0x000fe20000000007 */
[----:B------:R-:W-:Y:S01]  /*0720*/  FFMA R17, R24, R0, R17 ;  /* 0x0000000018117223 */ /* 0x000fe20000000011 */
[----:B-----5:R-:W-:-:S04]  /*0730*/  FADD R29, R29, -R16 ;  /* 0x800000101d1d7221 */ /* 0x020fc80000000000 */
[----:B------:R-:W-:Y:S01]  /*0740*/  FFMA R29, R28, R29, R16 ;  /* 0x0000001d1c1d7223 */ /* 0x000fe20000000010 */
[----:B------:R-:W-:-:S03]  /*0750*/  FADD R10, R10, -R17 ;  /* 0x800000110a0a7221 */ /* 0x000fc60000000000 */
[----:B------:R-:W-:Y:S01]  /*0760*/  FADD R6, R6, -R29 ;  /* 0x8000001d06067221 */ /* 0x000fe20000000000 */
[----:B------:R-:W-:-:S03]  /*0770*/  FFMA R10, R10, R9, R17 ;  /* 0x000000090a0a7223 */ /* 0x000fc60000000011 */
[----:B------:R-:W-:-:S05]  /*0780*/  FFMA R11, R6, R9, R29 ;  /* 0x00000009060b7223 */ /* 0x000fca000000001d */
[----:B------:R1:W-:Y:S04]  /*0790*/  @!P0 STG.E.64 desc[UR4][R20.64], R10 ;  /* 0x0000000a14008986 */ /* 0x0003e8000c101b04 */
[----:B------:R1:W-:Y:S01]  /*07a0*/  @!P0 STG.E.64 desc[UR4][R22.64], R10 ;  /* 0x0000000a16008986 */ /* 0x0003e2000c101b04 */
[----:B0-----:R-:W-:-:S03]  /*07b0*/  IMAD.WIDE R2, R4, 0x4, R2 ;  /* 0x0000000404027825 */ /* 0x001fc600078e0202 */
[----:B------:R1:W-:Y:S01]  /*07c0*/  @!P0 STG.E.64 desc[UR4][R26.64], R10 ;  /* 0x0000000a1a008986 */ /* 0x0003e2000c101b04 */
[----:B------:R-:W-:Y:S05]  /*07d0*/  @P0 EXIT ;  /* 0x000000000000094d */ /* 0x000fea0003800000 */
[----:B------:R-:W-:Y:S01]  /*07e0*/  STG.E.64 desc[UR4][R2.64], R10 ;  /* 0x0000000a02007986 */ /* 0x000fe2000c101b04 */
[----:B------:R-:W-:Y:S05]  /*07f0*/  EXIT ;  /* 0x000000000000794d */ /* 0x000fea0003800000 */
.L_x_0:
[----:B------:R-:W-:-:S00]  /*0800*/  BRA `(.L_x_0) ;  /* 0xfffffffc00fc7947 */ /* 0x000fc0000383ffff */
[----:B------:R-:W-:-:S00]  /*0810*/  NOP ;  /* 0x0000000000007918 */ /* 0x000fc00000000000 */
        /* <DEDUP_REMOVED lines=14> */
.L_x_1:


//--------------------- .nv.constant0.triton_poi_fused__to_copy__unsafe_index_add_arange_clamp_mul_sub_0 --------------------------
	.section	.nv.constant0.triton_poi_fused__to_copy__unsafe_index_add_arange_clamp_mul_sub_0,"a",@progbits
	.sectionflags	@""
	.align	4
.nv.constant0.triton_poi_fused__to_copy__unsafe_index_add_arange_clamp_mul_sub_0:
	.zero		572
